	.headerflags	@"EF_CUDA_TEXMODE_UNIFIED EF_CUDA_64BIT_ADDRESS EF_CUDA_ACCELERATORS EF_CUDA_SM90 EF_CUDA_VIRTUAL_SM(EF_CUDA_SM90)"
	.elftype	@"ET_EXEC"


//--------------------- .nv.info                  --------------------------
	.section	.nv.info,"",@"SHT_CUDA_INFO"
	.align	4


	//----- nvinfo : EIATTR_REGCOUNT
	.align		4
        /*0000*/ 	.byte	0x04, 0x2f
        /*0002*/ 	.short	(.L_3 - .L_2)
	.align		4
.L_2:
        /*0004*/ 	.word	index@(triton_poi_fused__native_batch_norm_legit_no_training_relu_37)
        /*0008*/ 	.word	0x0000001a


	//----- nvinfo : EIATTR_MIN_STACK_SIZE
	.align		4
.L_3:
        /*000c*/ 	.byte	0x04, 0x12
        /*000e*/ 	.short	(.L_5 - .L_4)
	.align		4
.L_4:
        /*0010*/ 	.word	index@(triton_poi_fused__native_batch_norm_legit_no_training_relu_37)
        /*0014*/ 	.word	0x00000000


	//----- nvinfo : EIATTR_FRAME_SIZE
	.align		4
.L_5:
        /*0018*/ 	.byte	0x04, 0x11
        /*001a*/ 	.short	(.L_7 - .L_6)
	.align		4
.L_6:
        /*001c*/ 	.word	index@(triton_poi_fused__native_batch_norm_legit_no_training_relu_37)
        /*0020*/ 	.word	0x00000000


	//----- nvinfo : EIATTR_MIN_STACK_SIZE
	.align		4
.L_7:
        /*0024*/ 	.byte	0x04, 0x12
        /*0026*/ 	.short	(.L_9 - .L_8)
	.align		4
.L_8:
        /*0028*/ 	.word	index@(triton_poi_fused__native_batch_norm_legit_no_training_relu_37)
        /*002c*/ 	.word	0x00000000
.L_9:


//--------------------- .nv.info.triton_poi_fused__native_batch_norm_legit_no_training_relu_37 --------------------------
	.section	.nv.info.triton_poi_fused__native_batch_norm_legit_no_training_relu_37,"",@"SHT_CUDA_INFO"
	.sectionflags	@""
	.align	4


	//----- nvinfo : EIATTR_CUDA_API_VERSION
	.align		4
        /*0000*/ 	.byte	0x04, 0x37
        /*0002*/ 	.short	(.L_11 - .L_10)
.L_10:
        /*0004*/ 	.word	0x0000007c


	//----- nvinfo : EIATTR_KPARAM_INFO
	.align		4
.L_11:
        /*0008*/ 	.byte	0x04, 0x17
        /*000a*/ 	.short	(.L_13 - .L_12)
.L_12:
        /*000c*/ 	.word	0x00000000
        /*0010*/ 	.short	0x0007
        /*0012*/ 	.short	0x0034
        /*0014*/ 	.byte	0x00, 0xf0, 0x11, 0x00


	//----- nvinfo : EIATTR_KPARAM_INFO
	.align		4
.L_13:
        /*0018*/ 	.byte	0x04, 0x17
        /*001a*/ 	.short	(.L_15 - .L_14)
.L_14:
        /*001c*/ 	.word	0x00000000
        /*0020*/ 	.short	0x0006
        /*0022*/ 	.short	0x0030
        /*0024*/ 	.byte	0x00, 0xf0, 0x11, 0x00


	//----- nvinfo : EIATTR_KPARAM_INFO
	.align		4
.L_15:
        /*0028*/ 	.byte	0x04, 0x17
        /*002a*/ 	.short	(.L_17 - .L_16)
.L_16:
        /*002c*/ 	.word	0x00000000
        /*0030*/ 	.short	0x0005
        /*0032*/ 	.short	0x0028
        /*0034*/ 	.byte	0x00, 0xf4, 0x21, 0x00


	//----- nvinfo : EIATTR_KPARAM_INFO
	.align		4
.L_17:
        /*0038*/ 	.byte	0x04, 0x17
        /*003a*/ 	.short	(.L_19 - .L_18)
.L_18:
        /*003c*/ 	.word	0x00000000
        /*0040*/ 	.short	0x0004
        /*0042*/ 	.short	0x0020
        /*0044*/ 	.byte	0x00, 0xf4, 0x21, 0x00


	//----- nvinfo : EIATTR_KPARAM_INFO
	.align		4
.L_19:
        /*0048*/ 	.byte	0x04, 0x17
        /*004a*/ 	.short	(.L_21 - .L_20)
.L_20:
        /*004c*/ 	.word	0x00000000
        /*0050*/ 	.short	0x0003
        /*0052*/ 	.short	0x0018
        /*0054*/ 	.byte	0x00, 0xf4, 0x21, 0x00


	//----- nvinfo : EIATTR_KPARAM_INFO
	.align		4
.L_21:
        /*0058*/ 	.byte	0x04, 0x17
        /*005a*/ 	.short	(.L_23 - .L_22)
.L_22:
        /*005c*/ 	.word	0x00000000
        /*0060*/ 	.short	0x0002
        /*0062*/ 	.short	0x0010
        /*0064*/ 	.byte	0x00, 0xf4, 0x21, 0x00


	//----- nvinfo : EIATTR_KPARAM_INFO
	.align		4
.L_23:
        /*0068*/ 	.byte	0x04, 0x17
        /*006a*/ 	.short	(.L_25 - .L_24)
.L_24:
        /*006c*/ 	.word	0x00000000
        /*0070*/ 	.short	0x0001
        /*0072*/ 	.short	0x0008
        /*0074*/ 	.byte	0x00, 0xf4, 0x21, 0x00


	//----- nvinfo : EIATTR_KPARAM_INFO
	.align		4
.L_25:
        /*0078*/ 	.byte	0x04, 0x17
        /*007a*/ 	.short	(.L_27 - .L_26)
.L_26:
        /*007c*/ 	.word	0x00000000
        /*0080*/ 	.short	0x0000
        /*0082*/ 	.short	0x0000
        /*0084*/ 	.byte	0x00, 0xf4, 0x21, 0x00


	//----- nvinfo : EIATTR_SPARSE_MMA_MASK
	.align		4
.L_27:
        /*0088*/ 	.byte	0x03, 0x50
        /*008a*/ 	.short	0x0000


	//----- nvinfo : EIATTR_MAXREG_COUNT
	.align		4
        /*008c*/ 	.byte	0x03, 0x1b
        /*008e*/ 	.short	0x00ff


	//----- nvinfo : EIATTR_EXIT_INSTR_OFFSETS
	.align		4
        /*0090*/ 	.byte	0x04, 0x1c
        /*0092*/ 	.short	(.L_29 - .L_28)


	//   ....[0]....
.L_28:
        /*0094*/ 	.word	0x000005e0


	//   ....[1]....
        /*0098*/ 	.word	0x00000680


	//----- nvinfo : EIATTR_REQNTID
	.align		4
.L_29:
        /*009c*/ 	.byte	0x04, 0x10
        /*009e*/ 	.short	(.L_31 - .L_30)
.L_30:
        /*00a0*/ 	.word	0x00000080
        /*00a4*/ 	.word	0x00000001
        /*00a8*/ 	.word	0x00000001


	//----- nvinfo : EIATTR_CBANK_PARAM_SIZE
	.align		4
.L_31:
        /*00ac*/ 	.byte	0x03, 0x19
        /*00ae*/ 	.short	0x0038


	//----- nvinfo : EIATTR_PARAM_CBANK
	.align		4
        /*00b0*/ 	.byte	0x04, 0x0a
        /*00b2*/ 	.short	(.L_33 - .L_32)
	.align		4
.L_32:
        /*00b4*/ 	.word	index@(.nv.constant0.triton_poi_fused__native_batch_norm_legit_no_training_relu_37)
        /*00b8*/ 	.short	0x0210
        /*00ba*/ 	.short	0x0038


	//----- nvinfo : EIATTR_SW_WAR
	.align		4
.L_33:
        /*00bc*/ 	.byte	0x04, 0x36
        /*00be*/ 	.short	(.L_35 - .L_34)
.L_34:
        /*00c0*/ 	.word	0x00000008
.L_35:


//--------------------- .nv.callgraph             --------------------------
	.section	.nv.callgraph,"",@"SHT_CUDA_CALLGRAPH"
	.align	4
	.sectionentsize	8
	.align		4
        /*0000*/ 	.word	0x00000000
	.align		4
        /*0004*/ 	.word	0xffffffff
	.align		4
        /*0008*/ 	.word	0x00000000
	.align		4
        /*000c*/ 	.word	0xfffffffe
	.align		4
        /*0010*/ 	.word	0x00000000
	.align		4
        /*0014*/ 	.word	0xfffffffd
	.align		4
        /*0018*/ 	.word	0x00000000
	.align		4
        /*001c*/ 	.word	0xfffffffc


//--------------------- .nv.constant4             --------------------------
	.section	.nv.constant4,"a",@progbits
	.align	8
	.align		8
.nv.constant4:
        /*0000*/ 	.dword	_$_str
	.align		8
        /*0008*/ 	.dword	_$_str_$_2


//--------------------- .text.triton_poi_fused__native_batch_norm_legit_no_training_relu_37 --------------------------
	.section	.text.triton_poi_fused__native_batch_norm_legit_no_training_relu_37,"ax",@progbits
	.sectionflags	@"SHF_BARRIERS=1"
	.align	128
        .global         triton_poi_fused__native_batch_norm_legit_no_training_relu_37
        .type           triton_poi_fused__native_batch_norm_legit_no_training_relu_37,@function
        .size           triton_poi_fused__native_batch_norm_legit_no_training_relu_37,(.L_x_1 - triton_poi_fused__native_batch_norm_legit_no_training_relu_37)
        .other          triton_poi_fused__native_batch_norm_legit_no_training_relu_37,@"STO_CUDA_ENTRY STV_DEFAULT"
triton_poi_fused__native_batch_norm_legit_no_training_relu_37:
.text.triton_poi_fused__native_batch_norm_legit_no_training_relu_37:
[----:B------:R-:W0:Y:S01]  /*0000*/  LDC R1, c[0x0][0x28] ;  /* 0x00000a00ff017b82 */ /* 0x000e220000000800 */
[----:B------:R-:W1:Y:S07]  /*0010*/  S2R R10, SR_TID.X ;  /* 0x00000000000a7919 */ /* 0x000e6e0000002100 */
[----:B------:R-:W2:Y:S01]  /*0020*/  LDC.64 R2, c[0x0][0x220] ;  /* 0x00008800ff027b82 */ /* 0x000ea20000000a00 */
[----:B------:R-:W-:Y:S01]  /*0030*/  ULDC.64 UR6, c[0x0][0x208] ;  /* 0x0000820000067ab9 */ /* 0x000fe20000000a00 */
[----:B------:R-:W3:Y:S01]  /*0040*/  S2R R0, SR_CTAID.Y ;  /* 0x0000000000007919 */ /* 0x000ee20000002600 */
[----:B------:R-:W4:Y:S05]  /*0050*/  S2R R8, SR_CTAID.X ;  /* 0x0000000000087919 */ /* 0x000f2a0000002500 */
[----:B------:R-:W5:Y:S08]  /*0060*/  LDC.64 R14, c[0x0][0x210] ;  /* 0x00008400ff0e7b82 */ /* 0x000f700000000a00 */
[----:B------:R-:W4:Y:S08]  /*0070*/  LDC.64 R18, c[0x0][0x218] ;  /* 0x00008600ff127b82 */ /* 0x000f300000000a00 */
[----:B------:R-:W5:Y:S01]  /*0080*/  LDC.64 R16, c[0x0][0x230] ;  /* 0x00008c00ff107b82 */ /* 0x000f620000000a00 */
[----:B-1----:R-:W-:-:S07]  /*0090*/  IMAD.SHL.U32 R9, R10, 0x2, RZ ;  /* 0x000000020a097824 */ /* 0x002fce00078e00ff */
[----:B------:R-:W1:Y:S01]  /*00a0*/  LDC.64 R12, c[0x0][0x228] ;  /* 0x00008a00ff0c7b82 */ /* 0x000e620000000a00 */
[----:B------:R-:W-:-:S04]  /*00b0*/  LOP3.LUT R9, R9, 0xfe, RZ, 0xc0, !PT ;  /* 0x000000fe09097812 */ /* 0x000fc800078ec0ff */
[----:B---3--:R-:W-:-:S04]  /*00c0*/  PRMT R4, R9, 0x6540, R0 ;  /* 0x0000654009047816 */ /* 0x008fc80000000000 */
[C---:B------:R-:W-:Y:S01]  /*00d0*/  ISETP.GE.AND P2, PT, R4.reuse, 0x280, PT ;  /* 0x000002800400780c */ /* 0x040fe20003f46270 */
[----:B------:R-:W-:-:S05]  /*00e0*/  IMAD.HI R5, R4, 0x66666667, RZ ;  /* 0x6666666704057827 */ /* 0x000fca00078e02ff */
[----:B------:R-:W-:-:S04]  /*00f0*/  SHF.R.U32.HI R6, RZ, 0x1f, R5 ;  /* 0x0000001fff067819 */ /* 0x000fc80000011605 */
[----:B------:R-:W-:Y:S02]  /*0100*/  LEA.HI.SX32 R5, R5, R6, 0x1a ;  /* 0x0000000605057211 */ /* 0x000fe400078fd2ff */
[----:B------:R-:W-:-:S03]  /*0110*/  CS2R R6, SRZ ;  /* 0x0000000000067805 */ /* 0x000fc6000001ff00 */
[----:B------:R-:W-:-:S04]  /*0120*/  IMAD R11, R5, -0xa0, R4 ;  /* 0xffffff60050b7824 */ /* 0x000fc800078e0204 */
[----:B--2---:R-:W-:-:S05]  /*0130*/  IMAD.WIDE R2, R11, 0x4, R2 ;  /* 0x000000040b027825 */ /* 0x004fca00078e0202 */
[----:B------:R2:W3:Y:S01]  /*0140*/  @!P2 LDG.E.EL.64 R6, desc[UR6][R2.64] ;  /* 0x000000060206a981 */ /* 0x0004e2000c2e1b00 */
[C---:B----4-:R-:W-:Y:S01]  /*0150*/  ISETP.GE.AND P0, PT, R8.reuse, 0x10, PT ;  /* 0x000000100800780c */ /* 0x050fe20003f06270 */
[----:B------:R-:W-:Y:S02]  /*0160*/  IMAD R20, R8, 0xa0, R11 ;  /* 0x000000a008147824 */ /* 0x000fe400078e020b */
[----:B0----5:R-:W-:Y:S01]  /*0170*/  IMAD.WIDE R22, R11, 0x4, R16 ;  /* 0x000000040b167825 */ /* 0x021fe200078e0210 */
[----:B------:R-:W-:-:S03]  /*0180*/  ISETP.LT.AND P1, PT, R4, 0x280, !P0 ;  /* 0x000002800400780c */ /* 0x000fc60004721270 */
[----:B------:R-:W-:Y:S01]  /*0190*/  IMAD R5, R5, 0xa00, R20 ;  /* 0x00000a0005057824 */ /* 0x000fe200078e0214 */
[----:B--2---:R-:W-:Y:S01]  /*01a0*/  CS2R R2, SRZ ;  /* 0x0000000000027805 */ /* 0x004fe2000001ff00 */
[----:B------:R-:W-:-:S04]  /*01b0*/  IMAD.WIDE R20, R11, 0x4, R18 ;  /* 0x000000040b147825 */ /* 0x000fc800078e0212 */
[----:B------:R-:W-:Y:S01]  /*01c0*/  IMAD.WIDE R14, R5, 0x4, R14 ;  /* 0x00000004050e7825 */ /* 0x000fe200078e020e */
[----:B------:R-:W-:Y:S02]  /*01d0*/  CS2R R4, SRZ ;  /* 0x0000000000047805 */ /* 0x000fe4000001ff00 */
[----:B------:R-:W-:Y:S01]  /*01e0*/  CS2R R16, SRZ ;  /* 0x0000000000107805 */ /* 0x000fe2000001ff00 */
[----:B-1----:R-:W-:Y:S01]  /*01f0*/  IMAD.WIDE R12, R11, 0x4, R12 ;  /* 0x000000040b0c7825 */ /* 0x002fe200078e020c */
[----:B------:R-:W2:Y:S01]  /*0200*/  @P1 LDG.E.EL.64 R2, desc[UR6][R14.64] ;  /* 0x000000060e021981 */ /* 0x000ea2000c2e1b00 */
[----:B------:R-:W-:-:S03]  /*0210*/  CS2R R18, SRZ ;  /* 0x0000000000127805 */ /* 0x000fc6000001ff00 */
[----:B------:R-:W2:Y:S04]  /*0220*/  @!P2 LDG.E.EL.64 R4, desc[UR6][R20.64] ;  /* 0x000000061404a981 */ /* 0x000ea8000c2e1b00 */
[----:B------:R0:W4:Y:S04]  /*0230*/  @!P2 LDG.E.EL.64 R16, desc[UR6][R12.64] ;  /* 0x000000060c10a981 */ /* 0x000128000c2e1b00 */
[----:B------:R-:W4:Y:S01]  /*0240*/  @!P2 LDG.E.EL.64 R18, desc[UR6][R22.64] ;  /* 0x000000061612a981 */ /* 0x000f22000c2e1b00 */
[----:B------:R-:W1:Y:S01]  /*0250*/  S2UR UR5, SR_CgaCtaId ;  /* 0x00000000000579c3 */ /* 0x000e620000008800 */
[----:B------:R-:W-:Y:S01]  /*0260*/  UMOV UR4, 0x400 ;  /* 0x0000040000047882 */ /* 0x000fe20000000000 */
[----:B0-----:R-:W-:Y:S01]  /*0270*/  HFMA2.MMA R13, -RZ, RZ, 1.625, 0 ;  /* 0x3e800000ff0d7435 */ /* 0x001fe200000001ff */
[----:B-1----:R-:W-:-:S06]  /*0280*/  UPRMT UR4, UR5, 0x654, UR4 ;  /* 0x0000065405047896 */ /* 0x002fcc0008000004 */
[----:B------:R-:W-:Y:S01]  /*0290*/  LEA R12, R9, UR4, 0x3 ;  /* 0x00000004090c7c11 */ /* 0x000fe2000f8e18ff */
[----:B---3--:R-:W-:Y:S01]  /*02a0*/  FADD R6, R6, 9.9999997473787516356e-06 ;  /* 0x3727c5ac06067421 */ /* 0x008fe20000000000 */
[----:B------:R-:W-:-:S03]  /*02b0*/  FADD R7, R7, 9.9999997473787516356e-06 ;  /* 0x3727c5ac07077421 */ /* 0x000fc60000000000 */
[----:B------:R-:W0:Y:S08]  /*02c0*/  MUFU.SQRT R11, R6 ;  /* 0x00000006000b7308 */ /* 0x000e300000002000 */
[----:B------:R-:W1:Y:S01]  /*02d0*/  MUFU.SQRT R14, R7 ;  /* 0x00000007000e7308 */ /* 0x000e620000002000 */
[C---:B0-----:R-:W-:Y:S02]  /*02e0*/  FSETP.GT.AND P1, PT, R11.reuse, 8.50705917302346158658e+37, PT ;  /* 0x7e8000000b00780b */ /* 0x041fe40003f24000 */
[----:B------:R-:W-:-:S02]  /*02f0*/  FSETP.GEU.AND P3, PT, R11, 1.175494350822287508e-38, PT ;  /* 0x008000000b00780b */ /* 0x000fc40003f6e000 */
[----:B------:R-:W-:Y:S01]  /*0300*/  FSEL R6, R13, 1, P1 ;  /* 0x3f8000000d067808 */ /* 0x000fe20000800000 */
[----:B--2---:R-:W-:Y:S01]  /*0310*/  FADD R2, -R4, R2 ;  /* 0x0000000204027221 */ /* 0x004fe20000000100 */
[----:B------:R-:W-:Y:S01]  /*0320*/  FADD R3, -R5, R3 ;  /* 0x0000000305037221 */ /* 0x000fe20000000100 */
[----:B------:R-:W-:Y:S02]  /*0330*/  LOP3.LUT R5, R10, 0x7f, RZ, 0xc0, !PT ;  /* 0x0000007f0a057812 */ /* 0x000fe400078ec0ff */
[C---:B-1----:R-:W-:Y:S02]  /*0340*/  FSETP.GT.AND P2, PT, R14.reuse, 8.50705917302346158658e+37, PT ;  /* 0x7e8000000e00780b */ /* 0x042fe40003f44000 */
[----:B------:R-:W-:Y:S02]  /*0350*/  FSETP.GEU.AND P4, PT, R14, 1.175494350822287508e-38, PT ;  /* 0x008000000e00780b */ /* 0x000fe40003f8e000 */
[----:B------:R-:W-:Y:S01]  /*0360*/  @P1 FMUL R11, R11, 0.25 ;  /* 0x3e8000000b0b1820 */ /* 0x000fe20000400000 */
[----:B------:R-:W-:Y:S01]  /*0370*/  FSEL R13, R13, 1, P2 ;  /* 0x3f8000000d0d7808 */ /* 0x000fe20001000000 */
[----:B------:R-:W-:-:S02]  /*0380*/  @!P3 FMUL R6, R6, 16777216 ;  /* 0x4b8000000606b820 */ /* 0x000fc40000400000 */
[----:B------:R-:W-:-:S05]  /*0390*/  @!P3 FMUL R11, R11, 16777216 ;  /* 0x4b8000000b0bb820 */ /* 0x000fca0000400000 */
[----:B------:R-:W-:Y:S01]  /*03a0*/  @P2 FMUL R14, R14, 0.25 ;  /* 0x3e8000000e0e2820 */ /* 0x000fe20000400000 */
[----:B------:R-:W0:Y:S01]  /*03b0*/  MUFU.RCP R11, R11 ;  /* 0x0000000b000b7308 */ /* 0x000e220000001000 */
[----:B------:R-:W-:Y:S02]  /*03c0*/  @!P4 FMUL R13, R13, 16777216 ;  /* 0x4b8000000d0dc820 */ /* 0x000fe40000400000 */
[----:B------:R-:W-:-:S06]  /*03d0*/  @!P4 FMUL R14, R14, 16777216 ;  /* 0x4b8000000e0ec820 */ /* 0x000fcc0000400000 */
[----:B------:R-:W1:Y:S01]  /*03e0*/  MUFU.RCP R14, R14 ;  /* 0x0000000e000e7308 */ /* 0x000e620000001000 */
[----:B0-----:R-:W-:-:S04]  /*03f0*/  FMUL R7, R11, R6 ;  /* 0x000000060b077220 */ /* 0x001fc80000400000 */
[----:B------:R-:W-:-:S04]  /*0400*/  FMUL R7, R2, R7 ;  /* 0x0000000702077220 */ /* 0x000fc80000400000 */
[----:B----4-:R-:W-:Y:S01]  /*0410*/  FFMA R7, R7, R16, R18 ;  /* 0x0000001007077223 */ /* 0x010fe20000000012 */
[----:B-1----:R-:W-:Y:S01]  /*0420*/  FMUL R4, R14, R13 ;  /* 0x0000000d0e047220 */ /* 0x002fe20000400000 */
[----:B------:R-:W-:-:S03]  /*0430*/  LEA R13, R5, UR4, 0x3 ;  /* 0x00000004050d7c11 */ /* 0x000fc6000f8e18ff */
[----:B------:R-:W-:Y:S01]  /*0440*/  FMUL R4, R3, R4 ;  /* 0x0000000403047220 */ /* 0x000fe20000400000 */
[C---:B------:R-:W-:Y:S01]  /*0450*/  FSETP.GEU.AND P1, PT, R7.reuse, RZ, PT ;  /* 0x000000ff0700720b */ /* 0x040fe20003f2e000 */
[----:B------:R-:W0:Y:S02]  /*0460*/  LDC.64 R2, c[0x0][0x238] ;  /* 0x00008e00ff027b82 */ /* 0x000e240000000a00 */
[----:B------:R-:W-:Y:S01]  /*0470*/  FFMA R4, R4, R17, R19 ;  /* 0x0000001104047223 */ /* 0x000fe20000000013 */
[----:B------:R-:W-:-:S04]  /*0480*/  FSEL R10, R7, RZ, P1 ;  /* 0x000000ff070a7208 */ /* 0x000fc80000800000 */
[C---:B------:R-:W-:Y:S01]  /*0490*/  FSETP.GEU.AND P2, PT, R4.reuse, RZ, PT ;  /* 0x000000ff0400720b */ /* 0x040fe20003f4e000 */
[----:B------:R1:W-:Y:S03]  /*04a0*/  STS [R12], R10 ;  /* 0x0000000a0c007388 */ /* 0x0003e60000000800 */
[----:B------:R-:W-:Y:S02]  /*04b0*/  FSEL R11, R4, RZ, P2 ;  /* 0x000000ff040b7208 */ /* 0x000fe40001000000 */
[----:B------:R-:W-:Y:S01]  /*04c0*/  PRMT R4, R5, 0x6540, R0 ;  /* 0x0000654005047816 */ /* 0x000fe20000000000 */
[----:B------:R-:W-:Y:S02]  /*04d0*/  IMAD.SHL.U32 R0, R0, 0x100, RZ ;  /* 0x0000010000007824 */ /* 0x000fe400078e00ff */
[----:B------:R-:W-:Y:S01]  /*04e0*/  STS [R12+0x8], R11 ;  /* 0x0000080b0c007388 */ /* 0x000fe20000000800 */
[----:B------:R-:W-:Y:S01]  /*04f0*/  BAR.SYNC.DEFER_BLOCKING 0x0 ;  /* 0x0000000000007b1d */ /* 0x000fe20000010000 */
[C---:B------:R-:W-:Y:S01]  /*0500*/  IMAD.HI R6, R4.reuse, 0x66666667, RZ ;  /* 0x6666666704067827 */ /* 0x040fe200078e02ff */
[----:B------:R-:W-:-:S04]  /*0510*/  ISETP.LT.AND P1, PT, R4, 0x280, !P0 ;  /* 0x000002800400780c */ /* 0x000fc80004721270 */
[----:B------:R-:W-:-:S04]  /*0520*/  SHF.R.U32.HI R7, RZ, 0x1f, R6 ;  /* 0x0000001fff077819 */ /* 0x000fc80000011606 */
[----:B------:R-:W-:Y:S02]  /*0530*/  LEA.HI.SX32 R7, R6, R7, 0x1a ;  /* 0x0000000706077211 */ /* 0x000fe400078fd2ff */
[----:B------:R-:W-:Y:S02]  /*0540*/  LOP3.LUT R6, R0, 0x80, R5, 0xfe, !PT ;  /* 0x0000008000067812 */ /* 0x000fe400078efe05 */
[----:B------:R-:W-:Y:S01]  /*0550*/  LOP3.LUT R0, R5, 0x80, RZ, 0xfc, !PT ;  /* 0x0000008005007812 */ /* 0x000fe200078efcff */
[----:B------:R-:W-:Y:S01]  /*0560*/  IMAD R9, R7, -0xa0, R4 ;  /* 0xffffff6007097824 */ /* 0x000fe200078e0204 */
[----:B------:R-:W-:-:S04]  /*0570*/  ISETP.LT.AND P0, PT, R6, 0x280, !P0 ;  /* 0x000002800600780c */ /* 0x000fc80004701270 */
[----:B-1----:R-:W-:Y:S02]  /*0580*/  LEA R10, R9, R8, 0x4 ;  /* 0x00000008090a7211 */ /* 0x002fe400078e20ff */
[----:B------:R-:W-:Y:S01]  /*0590*/  LEA R9, R0, UR4, 0x3 ;  /* 0x0000000400097c11 */ /* 0x000fe2000f8e18ff */
[----:B------:R-:W1:Y:S02]  /*05a0*/  LDS R13, [R13] ;  /* 0x000000000d0d7984 */ /* 0x000e640000000800 */
[----:B------:R-:W-:-:S04]  /*05b0*/  IMAD R7, R7, 0x2400, R10 ;  /* 0x0000240007077824 */ /* 0x000fc800078e020a */
[----:B0-----:R-:W-:-:S05]  /*05c0*/  IMAD.WIDE R4, R7, 0x4, R2 ;  /* 0x0000000407047825 */ /* 0x001fca00078e0202 */
[----:B-1----:R0:W-:Y:S02]  /*05d0*/  @P1 STG.E desc[UR6][R4.64], R13 ;  /* 0x0000000d04001986 */ /* 0x0021e4000c101906 */
[----:B0-----:R-:W-:Y:S05]  /*05e0*/  @!P0 EXIT ;  /* 0x000000000000894d */ /* 0x001fea0003800000 */
[----:B------:R-:W1:Y:S01]  /*05f0*/  LDS R9, [R9] ;  /* 0x0000000009097984 */ /* 0x000e620000000800 */
[----:B------:R-:W-:-:S05]  /*0600*/  IMAD.HI R0, R6, 0x66666667, RZ ;  /* 0x6666666706007827 */ /* 0x000fca00078e02ff */
[----:B0-----:R-:W-:-:S04]  /*0610*/  SHF.R.U32.HI R5, RZ, 0x1f, R0 ;  /* 0x0000001fff057819 */ /* 0x001fc80000011600 */
[----:B------:R-:W-:-:S05]  /*0620*/  LEA.HI.SX32 R5, R0, R5, 0x1a ;  /* 0x0000000500057211 */ /* 0x000fca00078fd2ff */
[----:B------:R-:W-:-:S04]  /*0630*/  IMAD R7, R5, -0xa0, R6 ;  /* 0xffffff6005077824 */ /* 0x000fc800078e0206 */
[----:B------:R-:W-:-:S04]  /*0640*/  IMAD R8, R7, 0x10, R8 ;  /* 0x0000001007087824 */ /* 0x000fc800078e0208 */
[----:B------:R-:W-:-:S04]  /*0650*/  IMAD R5, R5, 0x2400, R8 ;  /* 0x0000240005057824 */ /* 0x000fc800078e0208 */
[----:B------:R-:W-:-:S05]  /*0660*/  IMAD.WIDE R2, R5, 0x4, R2 ;  /* 0x0000000405027825 */ /* 0x000fca00078e0202 */
[----:B-1----:R-:W-:Y:S01]  /*0670*/  STG.E desc[UR6][R2.64], R9 ;  /* 0x0000000902007986 */ /* 0x002fe2000c101906 */
[----:B------:R-:W-:Y:S05]  /*0680*/  EXIT ;  /* 0x000000000000794d */ /* 0x000fea0003800000 */
.L_x_0:
[----:B------:R-:W-:-:S00]  /*0690*/  BRA `(.L_x_0) ;  /* 0xfffffffc00fc7947 */ /* 0x000fc0000383ffff */
[----:B------:R-:W-:-:S00]  /*06a0*/  NOP ;  /* 0x0000000000007918 */ /* 0x000fc00000000000 */
        /* <DEDUP_REMOVED lines=13> */
.L_x_1:


//--------------------- .nv.global.init           --------------------------
	.section	.nv.global.init,"aw",@progbits
.nv.global.init:
	.type		_$_str,@object
	.size		_$_str,(_$_str_$_2 - _$_str)
_$_str:
        /*0000*/ 	.byte	0x5f, 0x5f, 0x43, 0x55, 0x44, 0x41, 0x5f, 0x46, 0x54, 0x5a, 0x00
	.type		_$_str_$_2,@object
	.size		_$_str_$_2,(.L_1 - _$_str_$_2)
_$_str_$_2:
        /*000b*/ 	.byte	0x5f, 0x5f, 0x43, 0x55, 0x44, 0x41, 0x5f, 0x50, 0x52, 0x45, 0x43, 0x5f, 0x53, 0x51, 0x52, 0x54
        /*001b*/ 	.byte	0x00
.L_1:


//--------------------- .nv.shared.triton_poi_fused__native_batch_norm_legit_no_training_relu_37 --------------------------
	.section	.nv.shared.triton_poi_fused__native_batch_norm_legit_no_training_relu_37,"aw",@nobits
	.sectionflags	@""
	.align	16
	.zero		1024


//--------------------- .nv.constant0.triton_poi_fused__native_batch_norm_legit_no_training_relu_37 --------------------------
	.section	.nv.constant0.triton_poi_fused__native_batch_norm_legit_no_training_relu_37,"a",@progbits
	.sectionflags	@""
	.align	4
.nv.constant0.triton_poi_fused__native_batch_norm_legit_no_training_relu_37:
	.zero		584
